	.headerflags	@"EF_CUDA_TEXMODE_UNIFIED EF_CUDA_64BIT_ADDRESS EF_CUDA_ACCELERATORS EF_CUDA_SM90 EF_CUDA_VIRTUAL_SM(EF_CUDA_SM90)"
	.elftype	@"ET_EXEC"


//--------------------- .nv.info                  --------------------------
	.section	.nv.info,"",@"SHT_CUDA_INFO"
	.align	4


	//----- nvinfo : EIATTR_REGCOUNT
	.align		4
        /*0000*/ 	.byte	0x04, 0x2f
        /*0002*/ 	.short	(.L_3 - .L_2)
	.align		4
.L_2:
        /*0004*/ 	.word	index@(triton_poi_fused__native_batch_norm_legit_no_training_relu_23)
        /*0008*/ 	.word	0x00000012


	//----- nvinfo : EIATTR_MIN_STACK_SIZE
	.align		4
.L_3:
        /*000c*/ 	.byte	0x04, 0x12
        /*000e*/ 	.short	(.L_5 - .L_4)
	.align		4
.L_4:
        /*0010*/ 	.word	index@(triton_poi_fused__native_batch_norm_legit_no_training_relu_23)
        /*0014*/ 	.word	0x00000000


	//----- nvinfo : EIATTR_FRAME_SIZE
	.align		4
.L_5:
        /*0018*/ 	.byte	0x04, 0x11
        /*001a*/ 	.short	(.L_7 - .L_6)
	.align		4
.L_6:
        /*001c*/ 	.word	index@(triton_poi_fused__native_batch_norm_legit_no_training_relu_23)
        /*0020*/ 	.word	0x00000000


	//----- nvinfo : EIATTR_MIN_STACK_SIZE
	.align		4
.L_7:
        /*0024*/ 	.byte	0x04, 0x12
        /*0026*/ 	.short	(.L_9 - .L_8)
	.align		4
.L_8:
        /*0028*/ 	.word	index@(triton_poi_fused__native_batch_norm_legit_no_training_relu_23)
        /*002c*/ 	.word	0x00000000
.L_9:


//--------------------- .nv.info.triton_poi_fused__native_batch_norm_legit_no_training_relu_23 --------------------------
	.section	.nv.info.triton_poi_fused__native_batch_norm_legit_no_training_relu_23,"",@"SHT_CUDA_INFO"
	.sectionflags	@""
	.align	4


	//----- nvinfo : EIATTR_CUDA_API_VERSION
	.align		4
        /*0000*/ 	.byte	0x04, 0x37
        /*0002*/ 	.short	(.L_11 - .L_10)
.L_10:
        /*0004*/ 	.word	0x0000007c


	//----- nvinfo : EIATTR_KPARAM_INFO
	.align		4
.L_11:
        /*0008*/ 	.byte	0x04, 0x17
        /*000a*/ 	.short	(.L_13 - .L_12)
.L_12:
        /*000c*/ 	.word	0x00000000
        /*0010*/ 	.short	0x0006
        /*0012*/ 	.short	0x0030
        /*0014*/ 	.byte	0x00, 0xf0, 0x11, 0x00


	//----- nvinfo : EIATTR_KPARAM_INFO
	.align		4
.L_13:
        /*0018*/ 	.byte	0x04, 0x17
        /*001a*/ 	.short	(.L_15 - .L_14)
.L_14:
        /*001c*/ 	.word	0x00000000
        /*0020*/ 	.short	0x0005
        /*0022*/ 	.short	0x0028
        /*0024*/ 	.byte	0x00, 0xf4, 0x21, 0x00


	//----- nvinfo : EIATTR_KPARAM_INFO
	.align		4
.L_15:
        /*0028*/ 	.byte	0x04, 0x17
        /*002a*/ 	.short	(.L_17 - .L_16)
.L_16:
        /*002c*/ 	.word	0x00000000
        /*0030*/ 	.short	0x0004
        /*0032*/ 	.short	0x0020
        /*0034*/ 	.byte	0x00, 0xf4, 0x21, 0x00


	//----- nvinfo : EIATTR_KPARAM_INFO
	.align		4
.L_17:
        /*0038*/ 	.byte	0x04, 0x17
        /*003a*/ 	.short	(.L_19 - .L_18)
.L_18:
        /*003c*/ 	.word	0x00000000
        /*0040*/ 	.short	0x0003
        /*0042*/ 	.short	0x0018
        /*0044*/ 	.byte	0x00, 0xf4, 0x21, 0x00


	//----- nvinfo : EIATTR_KPARAM_INFO
	.align		4
.L_19:
        /*0048*/ 	.byte	0x04, 0x17
        /*004a*/ 	.short	(.L_21 - .L_20)
.L_20:
        /*004c*/ 	.word	0x00000000
        /*0050*/ 	.short	0x0002
        /*0052*/ 	.short	0x0010
        /*0054*/ 	.byte	0x00, 0xf4, 0x21, 0x00


	//----- nvinfo : EIATTR_KPARAM_INFO
	.align		4
.L_21:
        /*0058*/ 	.byte	0x04, 0x17
        /*005a*/ 	.short	(.L_23 - .L_22)
.L_22:
        /*005c*/ 	.word	0x00000000
        /*0060*/ 	.short	0x0001
        /*0062*/ 	.short	0x0008
        /*0064*/ 	.byte	0x00, 0xf4, 0x21, 0x00


	//----- nvinfo : EIATTR_KPARAM_INFO
	.align		4
.L_23:
        /*0068*/ 	.byte	0x04, 0x17
        /*006a*/ 	.short	(.L_25 - .L_24)
.L_24:
        /*006c*/ 	.word	0x00000000
        /*0070*/ 	.short	0x0000
        /*0072*/ 	.short	0x0000
        /*0074*/ 	.byte	0x00, 0xf4, 0x21, 0x00


	//----- nvinfo : EIATTR_SPARSE_MMA_MASK
	.align		4
.L_25:
        /*0078*/ 	.byte	0x03, 0x50
        /*007a*/ 	.short	0x0000


	//----- nvinfo : EIATTR_MAXREG_COUNT
	.align		4
        /*007c*/ 	.byte	0x03, 0x1b
        /*007e*/ 	.short	0x00ff


	//----- nvinfo : EIATTR_EXIT_INSTR_OFFSETS
	.align		4
        /*0080*/ 	.byte	0x04, 0x1c
        /*0082*/ 	.short	(.L_27 - .L_26)


	//   ....[0]....
.L_26:
        /*0084*/ 	.word	0x00000330


	//   ....[1]....
        /*0088*/ 	.word	0x00000350


	//----- nvinfo : EIATTR_REQNTID
	.align		4
.L_27:
        /*008c*/ 	.byte	0x04, 0x10
        /*008e*/ 	.short	(.L_29 - .L_28)
.L_28:
        /*0090*/ 	.word	0x00000080
        /*0094*/ 	.word	0x00000001
        /*0098*/ 	.word	0x00000001


	//----- nvinfo : EIATTR_CBANK_PARAM_SIZE
	.align		4
.L_29:
        /*009c*/ 	.byte	0x03, 0x19
        /*009e*/ 	.short	0x0034


	//----- nvinfo : EIATTR_PARAM_CBANK
	.align		4
        /*00a0*/ 	.byte	0x04, 0x0a
        /*00a2*/ 	.short	(.L_31 - .L_30)
	.align		4
.L_30:
        /*00a4*/ 	.word	index@(.nv.constant0.triton_poi_fused__native_batch_norm_legit_no_training_relu_23)
        /*00a8*/ 	.short	0x0210
        /*00aa*/ 	.short	0x0034


	//----- nvinfo : EIATTR_SW_WAR
	.align		4
.L_31:
        /*00ac*/ 	.byte	0x04, 0x36
        /*00ae*/ 	.short	(.L_33 - .L_32)
.L_32:
        /*00b0*/ 	.word	0x00000008
.L_33:


//--------------------- .nv.callgraph             --------------------------
	.section	.nv.callgraph,"",@"SHT_CUDA_CALLGRAPH"
	.align	4
	.sectionentsize	8
	.align		4
        /*0000*/ 	.word	0x00000000
	.align		4
        /*0004*/ 	.word	0xffffffff
	.align		4
        /*0008*/ 	.word	0x00000000
	.align		4
        /*000c*/ 	.word	0xfffffffe
	.align		4
        /*0010*/ 	.word	0x00000000
	.align		4
        /*0014*/ 	.word	0xfffffffd
	.align		4
        /*0018*/ 	.word	0x00000000
	.align		4
        /*001c*/ 	.word	0xfffffffc


//--------------------- .nv.constant4             --------------------------
	.section	.nv.constant4,"a",@progbits
	.align	8
	.align		8
.nv.constant4:
        /*0000*/ 	.dword	_$_str
	.align		8
        /*0008*/ 	.dword	_$_str_$_2


//--------------------- .text.triton_poi_fused__native_batch_norm_legit_no_training_relu_23 --------------------------
	.section	.text.triton_poi_fused__native_batch_norm_legit_no_training_relu_23,"ax",@progbits
	.align	128
        .global         triton_poi_fused__native_batch_norm_legit_no_training_relu_23
        .type           triton_poi_fused__native_batch_norm_legit_no_training_relu_23,@function
        .size           triton_poi_fused__native_batch_norm_legit_no_training_relu_23,(.L_x_1 - triton_poi_fused__native_batch_norm_legit_no_training_relu_23)
        .other          triton_poi_fused__native_batch_norm_legit_no_training_relu_23,@"STO_CUDA_ENTRY STV_DEFAULT"
triton_poi_fused__native_batch_norm_legit_no_training_relu_23:
.text.triton_poi_fused__native_batch_norm_legit_no_training_relu_23:
[----:B------:R-:W0:Y:S01]  /*0000*/  LDC R1, c[0x0][0x28] ;  /* 0x00000a00ff017b82 */ /* 0x000e220000000800 */
[----:B------:R-:W1:Y:S07]  /*0010*/  S2R R0, SR_TID.X ;  /* 0x0000000000007919 */ /* 0x000e6e0000002100 */
[----:B------:R-:W2:Y:S01]  /*0020*/  LDC.64 R8, c[0x0][0x220] ;  /* 0x00008800ff087b82 */ /* 0x000ea20000000a00 */
[----:B------:R-:W-:Y:S01]  /*0030*/  HFMA2.MMA R14, -RZ, RZ, 0, 0 ;  /* 0x00000000ff0e7435 */ /* 0x000fe200000001ff */
[----:B------:R-:W-:Y:S01]  /*0040*/  ULDC.64 UR4, c[0x0][0x208] ;  /* 0x0000820000047ab9 */ /* 0x000fe20000000a00 */
[----:B------:R-:W3:Y:S05]  /*0050*/  S2R R3, SR_CTAID.X ;  /* 0x0000000000037919 */ /* 0x000eea0000002500 */
[----:B------:R-:W4:Y:S08]  /*0060*/  LDC.64 R6, c[0x0][0x218] ;  /* 0x00008600ff067b82 */ /* 0x000f300000000a00 */
[----:B------:R-:W5:Y:S08]  /*0070*/  LDC.64 R10, c[0x0][0x228] ;  /* 0x00008a00ff0a7b82 */ /* 0x000f700000000a00 */
[----:B------:R-:W4:Y:S01]  /*0080*/  LDC.64 R12, c[0x0][0x230] ;  /* 0x00008c00ff0c7b82 */ /* 0x000f220000000a00 */
[----:B-1----:R-:W-:-:S02]  /*0090*/  LOP3.LUT R0, R0, 0x7f, RZ, 0xc0, !PT ;  /* 0x0000007f00007812 */ /* 0x002fc400078ec0ff */
[----:B---3--:R-:W-:Y:S02]  /*00a0*/  SHF.R.S32.HI R2, RZ, 0x18, R3 ;  /* 0x00000018ff027819 */ /* 0x008fe40000011403 */
[----:B------:R-:W-:Y:S02]  /*00b0*/  LEA R0, R3, R0, 0x7 ;  /* 0x0000000003007211 */ /* 0x000fe400078e38ff */
[----:B------:R-:W-:Y:S02]  /*00c0*/  SGXT R3, R2, 0x1 ;  /* 0x000000010203781a */ /* 0x000fe40000000200 */
[----:B------:R-:W-:Y:S02]  /*00d0*/  ISETP.GE.AND P0, PT, R0, 0x1800, PT ;  /* 0x000018000000780c */ /* 0x000fe40003f06270 */
[----:B------:R-:W-:-:S04]  /*00e0*/  LEA.HI R3, R3, R0, RZ, 0x2 ;  /* 0x0000000003037211 */ /* 0x000fc800078f10ff */
[----:B------:R-:W-:-:S05]  /*00f0*/  SHF.R.S32.HI R3, RZ, 0x2, R3 ;  /* 0x00000002ff037819 */ /* 0x000fca0000011403 */
[----:B------:R-:W-:-:S05]  /*0100*/  IMAD.HI R2, R3, 0x2aaaaaab, RZ ;  /* 0x2aaaaaab03027827 */ /* 0x000fca00078e02ff */
[----:B------:R-:W-:-:S04]  /*0110*/  SHF.R.U32.HI R5, RZ, 0x1f, R2 ;  /* 0x0000001fff057819 */ /* 0x000fc80000011602 */
[----:B------:R-:W-:Y:S02]  /*0120*/  LEA.HI R2, R2, R5, RZ, 0x1a ;  /* 0x0000000502027211 */ /* 0x000fe400078fd0ff */
[----:B------:R-:W1:Y:S03]  /*0130*/  LDC.64 R4, c[0x0][0x210] ;  /* 0x00008400ff047b82 */ /* 0x000e660000000a00 */
[----:B------:R-:W-:-:S04]  /*0140*/  IMAD R15, R2, -0x180, R3 ;  /* 0xfffffe80020f7824 */ /* 0x000fc800078e0203 */
[----:B--2---:R-:W-:-:S05]  /*0150*/  IMAD.WIDE R8, R15, 0x4, R8 ;  /* 0x000000040f087825 */ /* 0x004fca00078e0208 */
[----:B------:R5:W2:Y:S01]  /*0160*/  @!P0 LDG.E.EL R14, desc[UR4][R8.64] ;  /* 0x00000004080e8981 */ /* 0x000aa2000c2e1900 */
[----:B------:R-:W-:Y:S01]  /*0170*/  CS2R R2, SRZ ;  /* 0x0000000000027805 */ /* 0x000fe2000001ff00 */
[----:B----4-:R-:W-:-:S05]  /*0180*/  IMAD.WIDE R6, R15, 0x4, R6 ;  /* 0x000000040f067825 */ /* 0x010fca00078e0206 */
[----:B------:R3:W4:Y:S01]  /*0190*/  @!P0 LDG.E.EL R3, desc[UR4][R6.64] ;  /* 0x0000000406038981 */ /* 0x000722000c2e1900 */
[----:B-1----:R-:W-:-:S04]  /*01a0*/  IMAD.WIDE R4, R0, 0x4, R4 ;  /* 0x0000000400047825 */ /* 0x002fc800078e0204 */
[C---:B-----5:R-:W-:Y:S01]  /*01b0*/  IMAD.WIDE R8, R15.reuse, 0x4, R10 ;  /* 0x000000040f087825 */ /* 0x060fe200078e020a */
[----:B------:R1:W4:Y:S03]  /*01c0*/  @!P0 LDG.E R2, desc[UR4][R4.64] ;  /* 0x0000000404028981 */ /* 0x000326000c1e1900 */
[----:B0-----:R-:W-:Y:S01]  /*01d0*/  IMAD.WIDE R10, R15, 0x4, R12 ;  /* 0x000000040f0a7825 */ /* 0x001fe200078e020c */
[----:B------:R-:W-:-:S06]  /*01e0*/  CS2R R12, SRZ ;  /* 0x00000000000c7805 */ /* 0x000fcc000001ff00 */
[----:B------:R-:W5:Y:S01]  /*01f0*/  @!P0 LDG.E.EL R12, desc[UR4][R8.64] ;  /* 0x00000004080c8981 */ /* 0x000f62000c2e1900 */
[----:B---3--:R-:W-:Y:S01]  /*0200*/  MOV R6, 0x3e800000 ;  /* 0x3e80000000067802 */ /* 0x008fe20000000f00 */
[----:B-1----:R-:W0:Y:S02]  /*0210*/  LDC.64 R4, c[0x0][0x238] ;  /* 0x00008e00ff047b82 */ /* 0x002e240000000a00 */
[----:B------:R-:W5:Y:S01]  /*0220*/  @!P0 LDG.E.EL R13, desc[UR4][R10.64] ;  /* 0x000000040a0d8981 */ /* 0x000f62000c2e1900 */
[----:B--2---:R-:W-:-:S04]  /*0230*/  FADD R14, R14, 9.9999997473787516356e-06 ;  /* 0x3727c5ac0e0e7421 */ /* 0x004fc80000000000 */
[----:B------:R-:W1:Y:S02]  /*0240*/  MUFU.SQRT R15, R14 ;  /* 0x0000000e000f7308 */ /* 0x000e640000002000 */
[C---:B-1----:R-:W-:Y:S02]  /*0250*/  FSETP.GT.AND P1, PT, R15.reuse, 8.50705917302346158658e+37, PT ;  /* 0x7e8000000f00780b */ /* 0x042fe40003f24000 */
[----:B------:R-:W-:-:S11]  /*0260*/  FSETP.GEU.AND P2, PT, R15, 1.175494350822287508e-38, PT ;  /* 0x008000000f00780b */ /* 0x000fd60003f4e000 */
[----:B------:R-:W-:-:S04]  /*0270*/  @P1 FMUL R15, R15, 0.25 ;  /* 0x3e8000000f0f1820 */ /* 0x000fc80000400000 */
[----:B------:R-:W-:-:S06]  /*0280*/  @!P2 FMUL R15, R15, 16777216 ;  /* 0x4b8000000f0fa820 */ /* 0x000fcc0000400000 */
[----:B------:R-:W1:Y:S01]  /*0290*/  MUFU.RCP R15, R15 ;  /* 0x0000000f000f7308 */ /* 0x000e620000001000 */
[----:B------:R-:W-:Y:S01]  /*02a0*/  FSEL R6, R6, 1, P1 ;  /* 0x3f80000006067808 */ /* 0x000fe20000800000 */
[----:B----4-:R-:W-:-:S04]  /*02b0*/  FADD R2, -R3, R2 ;  /* 0x0000000203027221 */ /* 0x010fc80000000100 */
[----:B------:R-:W-:-:S04]  /*02c0*/  @!P2 FMUL R6, R6, 16777216 ;  /* 0x4b8000000606a820 */ /* 0x000fc80000400000 */
[----:B-1----:R-:W-:-:S04]  /*02d0*/  FMUL R3, R15, R6 ;  /* 0x000000060f037220 */ /* 0x002fc80000400000 */
[----:B------:R-:W-:-:S04]  /*02e0*/  FMUL R2, R2, R3 ;  /* 0x0000000302027220 */ /* 0x000fc80000400000 */
[----:B-----5:R-:W-:Y:S01]  /*02f0*/  FFMA R12, R2, R12, R13 ;  /* 0x0000000c020c7223 */ /* 0x020fe2000000000d */
[----:B0-----:R-:W-:-:S04]  /*0300*/  IMAD.WIDE R2, R0, 0x4, R4 ;  /* 0x0000000400027825 */ /* 0x001fc800078e0204 */
[----:B------:R-:W-:-:S04]  /*0310*/  FSETP.GEU.AND P1, PT, R12, RZ, PT ;  /* 0x000000ff0c00720b */ /* 0x000fc80003f2e000 */
[----:B------:R-:W-:Y:S01]  /*0320*/  FSEL R5, R12, RZ, P1 ;  /* 0x000000ff0c057208 */ /* 0x000fe20000800000 */
[----:B------:R-:W-:Y:S08]  /*0330*/  @P0 EXIT ;  /* 0x000000000000094d */ /* 0x000ff00003800000 */
[----:B------:R-:W-:Y:S01]  /*0340*/  STG.E desc[UR4][R2.64], R5 ;  /* 0x0000000502007986 */ /* 0x000fe2000c101904 */
[----:B------:R-:W-:Y:S05]  /*0350*/  EXIT ;  /* 0x000000000000794d */ /* 0x000fea0003800000 */
.L_x_0:
[----:B------:R-:W-:-:S00]  /*0360*/  BRA `(.L_x_0) ;  /* 0xfffffffc00fc7947 */ /* 0x000fc0000383ffff */
[----:B------:R-:W-:-:S00]  /*0370*/  NOP ;  /* 0x0000000000007918 */ /* 0x000fc00000000000 */
        /* <DEDUP_REMOVED lines=8> */
.L_x_1:


//--------------------- .nv.global.init           --------------------------
	.section	.nv.global.init,"aw",@progbits
.nv.global.init:
	.type		_$_str,@object
	.size		_$_str,(_$_str_$_2 - _$_str)
_$_str:
        /*0000*/ 	.byte	0x5f, 0x5f, 0x43, 0x55, 0x44, 0x41, 0x5f, 0x46, 0x54, 0x5a, 0x00
	.type		_$_str_$_2,@object
	.size		_$_str_$_2,(.L_1 - _$_str_$_2)
_$_str_$_2:
        /*000b*/ 	.byte	0x5f, 0x5f, 0x43, 0x55, 0x44, 0x41, 0x5f, 0x50, 0x52, 0x45, 0x43, 0x5f, 0x53, 0x51, 0x52, 0x54
        /*001b*/ 	.byte	0x00
.L_1:


//--------------------- .nv.constant0.triton_poi_fused__native_batch_norm_legit_no_training_relu_23 --------------------------
	.section	.nv.constant0.triton_poi_fused__native_batch_norm_legit_no_training_relu_23,"a",@progbits
	.sectionflags	@""
	.align	4
.nv.constant0.triton_poi_fused__native_batch_norm_legit_no_training_relu_23:
	.zero		580
